	.headerflags	@"EF_CUDA_TEXMODE_UNIFIED EF_CUDA_64BIT_ADDRESS EF_CUDA_ACCELERATORS EF_CUDA_SM90 EF_CUDA_VIRTUAL_SM(EF_CUDA_SM90)"
	.elftype	@"ET_EXEC"


//--------------------- .nv.info                  --------------------------
	.section	.nv.info,"",@"SHT_CUDA_INFO"
	.align	4


	//----- nvinfo : EIATTR_REGCOUNT
	.align		4
        /*0000*/ 	.byte	0x04, 0x2f
        /*0002*/ 	.short	(.L_1 - .L_0)
	.align		4
.L_0:
        /*0004*/ 	.word	index@(triton_poi_fused_mul_sum_0)
        /*0008*/ 	.word	0x00000010


	//----- nvinfo : EIATTR_MIN_STACK_SIZE
	.align		4
.L_1:
        /*000c*/ 	.byte	0x04, 0x12
        /*000e*/ 	.short	(.L_3 - .L_2)
	.align		4
.L_2:
        /*0010*/ 	.word	index@(triton_poi_fused_mul_sum_0)
        /*0014*/ 	.word	0x00000000


	//----- nvinfo : EIATTR_FRAME_SIZE
	.align		4
.L_3:
        /*0018*/ 	.byte	0x04, 0x11
        /*001a*/ 	.short	(.L_5 - .L_4)
	.align		4
.L_4:
        /*001c*/ 	.word	index@(triton_poi_fused_mul_sum_0)
        /*0020*/ 	.word	0x00000000


	//----- nvinfo : EIATTR_MIN_STACK_SIZE
	.align		4
.L_5:
        /*0024*/ 	.byte	0x04, 0x12
        /*0026*/ 	.short	(.L_7 - .L_6)
	.align		4
.L_6:
        /*0028*/ 	.word	index@(triton_poi_fused_mul_sum_0)
        /*002c*/ 	.word	0x00000000
.L_7:


//--------------------- .nv.info.triton_poi_fused_mul_sum_0 --------------------------
	.section	.nv.info.triton_poi_fused_mul_sum_0,"",@"SHT_CUDA_INFO"
	.sectionflags	@""
	.align	4


	//----- nvinfo : EIATTR_CUDA_API_VERSION
	.align		4
        /*0000*/ 	.byte	0x04, 0x37
        /*0002*/ 	.short	(.L_9 - .L_8)
.L_8:
        /*0004*/ 	.word	0x0000007c


	//----- nvinfo : EIATTR_KPARAM_INFO
	.align		4
.L_9:
        /*0008*/ 	.byte	0x04, 0x17
        /*000a*/ 	.short	(.L_11 - .L_10)
.L_10:
        /*000c*/ 	.word	0x00000000
        /*0010*/ 	.short	0x0002
        /*0012*/ 	.short	0x0010
        /*0014*/ 	.byte	0x00, 0xf4, 0x21, 0x00


	//----- nvinfo : EIATTR_KPARAM_INFO
	.align		4
.L_11:
        /*0018*/ 	.byte	0x04, 0x17
        /*001a*/ 	.short	(.L_13 - .L_12)
.L_12:
        /*001c*/ 	.word	0x00000000
        /*0020*/ 	.short	0x0001
        /*0022*/ 	.short	0x0008
        /*0024*/ 	.byte	0x00, 0xf4, 0x21, 0x00


	//----- nvinfo : EIATTR_KPARAM_INFO
	.align		4
.L_13:
        /*0028*/ 	.byte	0x04, 0x17
        /*002a*/ 	.short	(.L_15 - .L_14)
.L_14:
        /*002c*/ 	.word	0x00000000
        /*0030*/ 	.short	0x0000
        /*0032*/ 	.short	0x0000
        /*0034*/ 	.byte	0x00, 0xf4, 0x21, 0x00


	//----- nvinfo : EIATTR_SPARSE_MMA_MASK
	.align		4
.L_15:
        /*0038*/ 	.byte	0x03, 0x50
        /*003a*/ 	.short	0x0000


	//----- nvinfo : EIATTR_MAXREG_COUNT
	.align		4
        /*003c*/ 	.byte	0x03, 0x1b
        /*003e*/ 	.short	0x00ff


	//----- nvinfo : EIATTR_EXIT_INSTR_OFFSETS
	.align		4
        /*0040*/ 	.byte	0x04, 0x1c
        /*0042*/ 	.short	(.L_17 - .L_16)


	//   ....[0]....
.L_16:
        /*0044*/ 	.word	0x000000e0


	//   ....[1]....
        /*0048*/ 	.word	0x00000150


	//----- nvinfo : EIATTR_REQNTID
	.align		4
.L_17:
        /*004c*/ 	.byte	0x04, 0x10
        /*004e*/ 	.short	(.L_19 - .L_18)
.L_18:
        /*0050*/ 	.word	0x00000020
        /*0054*/ 	.word	0x00000001
        /*0058*/ 	.word	0x00000001


	//----- nvinfo : EIATTR_CBANK_PARAM_SIZE
	.align		4
.L_19:
        /*005c*/ 	.byte	0x03, 0x19
        /*005e*/ 	.short	0x0018


	//----- nvinfo : EIATTR_PARAM_CBANK
	.align		4
        /*0060*/ 	.byte	0x04, 0x0a
        /*0062*/ 	.short	(.L_21 - .L_20)
	.align		4
.L_20:
        /*0064*/ 	.word	index@(.nv.constant0.triton_poi_fused_mul_sum_0)
        /*0068*/ 	.short	0x0210
        /*006a*/ 	.short	0x0018


	//----- nvinfo : EIATTR_SW_WAR
	.align		4
.L_21:
        /*006c*/ 	.byte	0x04, 0x36
        /*006e*/ 	.short	(.L_23 - .L_22)
.L_22:
        /*0070*/ 	.word	0x00000008
.L_23:


//--------------------- .nv.callgraph             --------------------------
	.section	.nv.callgraph,"",@"SHT_CUDA_CALLGRAPH"
	.align	4
	.sectionentsize	8
	.align		4
        /*0000*/ 	.word	0x00000000
	.align		4
        /*0004*/ 	.word	0xffffffff
	.align		4
        /*0008*/ 	.word	0x00000000
	.align		4
        /*000c*/ 	.word	0xfffffffe
	.align		4
        /*0010*/ 	.word	0x00000000
	.align		4
        /*0014*/ 	.word	0xfffffffd
	.align		4
        /*0018*/ 	.word	0x00000000
	.align		4
        /*001c*/ 	.word	0xfffffffc


//--------------------- .text.triton_poi_fused_mul_sum_0 --------------------------
	.section	.text.triton_poi_fused_mul_sum_0,"ax",@progbits
	.align	128
        .global         triton_poi_fused_mul_sum_0
        .type           triton_poi_fused_mul_sum_0,@function
        .size           triton_poi_fused_mul_sum_0,(.L_x_1 - triton_poi_fused_mul_sum_0)
        .other          triton_poi_fused_mul_sum_0,@"STO_CUDA_ENTRY STV_DEFAULT"
triton_poi_fused_mul_sum_0:
.text.triton_poi_fused_mul_sum_0:
[----:B------:R-:W0:Y:S02]  /*0000*/  LDC R1, c[0x0][0x28] ;  /* 0x00000a00ff017b82 */ /* 0x000e240000000800 */
[----:B------:R-:W1:Y:S01]  /*0010*/  LDC.64 R2, c[0x0][0x210] ;  /* 0x00008400ff027b82 */ /* 0x000e620000000a00 */
[----:B------:R-:W-:-:S07]  /*0020*/  ULDC.64 UR4, c[0x0][0x208] ;  /* 0x0000820000047ab9 */ /* 0x000fce0000000a00 */
[----:B------:R-:W2:Y:S01]  /*0030*/  LDC.64 R4, c[0x0][0x218] ;  /* 0x00008600ff047b82 */ /* 0x000ea20000000a00 */
[----:B-1----:R1:W5:Y:S04]  /*0040*/  LDG.E R6, desc[UR4][R2.64+0x4] ;  /* 0x0000040402067981 */ /* 0x002368000c1e1900 */
[----:B------:R1:W5:Y:S04]  /*0050*/  LDG.E R0, desc[UR4][R2.64] ;  /* 0x0000000402007981 */ /* 0x000368000c1e1900 */
[----:B--2---:R1:W5:Y:S04]  /*0060*/  LDG.E R9, desc[UR4][R4.64+0x4] ;  /* 0x0000040404097981 */ /* 0x004368000c1e1900 */
[----:B------:R1:W5:Y:S04]  /*0070*/  LDG.E R7, desc[UR4][R4.64] ;  /* 0x0000000404077981 */ /* 0x000368000c1e1900 */
[----:B------:R1:W5:Y:S04]  /*0080*/  LDG.E R8, desc[UR4][R2.64+0x8] ;  /* 0x0000080402087981 */ /* 0x000368000c1e1900 */
[----:B------:R1:W5:Y:S04]  /*0090*/  LDG.E R11, desc[UR4][R4.64+0x8] ;  /* 0x00000804040b7981 */ /* 0x000368000c1e1900 */
[----:B------:R1:W5:Y:S04]  /*00a0*/  LDG.E R10, desc[UR4][R2.64+0xc] ;  /* 0x00000c04020a7981 */ /* 0x000368000c1e1900 */
[----:B------:R1:W5:Y:S01]  /*00b0*/  LDG.E R13, desc[UR4][R4.64+0xc] ;  /* 0x00000c04040d7981 */ /* 0x000362000c1e1900 */
[----:B------:R-:W2:Y:S02]  /*00c0*/  S2R R12, SR_TID.X ;  /* 0x00000000000c7919 */ /* 0x000ea40000002100 */
[----:B--2---:R-:W-:-:S13]  /*00d0*/  LOP3.LUT P0, RZ, R12, 0x1f, RZ, 0xc0, !PT ;  /* 0x0000001f0cff7812 */ /* 0x004fda000780c0ff */
[----:B-1----:R-:W-:Y:S05]  /*00e0*/  @P0 EXIT ;  /* 0x000000000000094d */ /* 0x002fea0003800000 */
[----:B------:R-:W0:Y:S01]  /*00f0*/  LDC.64 R2, c[0x0][0x220] ;  /* 0x00008800ff027b82 */ /* 0x000e220000000a00 */
[----:B-----5:R-:W-:-:S04]  /*0100*/  FMUL R9, R6, R9 ;  /* 0x0000000906097220 */ /* 0x020fc80000400000 */
[----:B------:R-:W-:-:S04]  /*0110*/  FFMA R7, R0, R7, R9 ;  /* 0x0000000700077223 */ /* 0x000fc80000000009 */
[----:B------:R-:W-:-:S04]  /*0120*/  FFMA R7, R8, R11, R7 ;  /* 0x0000000b08077223 */ /* 0x000fc80000000007 */
[----:B------:R-:W-:-:S05]  /*0130*/  FFMA R7, R10, R13, R7 ;  /* 0x0000000d0a077223 */ /* 0x000fca0000000007 */
[----:B0-----:R-:W-:Y:S01]  /*0140*/  STG.E desc[UR4][R2.64], R7 ;  /* 0x0000000702007986 */ /* 0x001fe2000c101904 */
[----:B------:R-:W-:Y:S05]  /*0150*/  EXIT ;  /* 0x000000000000794d */ /* 0x000fea0003800000 */
.L_x_0:
[----:B------:R-:W-:-:S00]  /*0160*/  BRA `(.L_x_0) ;  /* 0xfffffffc00fc7947 */ /* 0x000fc0000383ffff */
[----:B------:R-:W-:-:S00]  /*0170*/  NOP ;  /* 0x0000000000007918 */ /* 0x000fc00000000000 */
        /* <DEDUP_REMOVED lines=8> */
.L_x_1:


//--------------------- .nv.constant0.triton_poi_fused_mul_sum_0 --------------------------
	.section	.nv.constant0.triton_poi_fused_mul_sum_0,"a",@progbits
	.sectionflags	@""
	.align	4
.nv.constant0.triton_poi_fused_mul_sum_0:
	.zero		552
